//
// Generated by NVIDIA NVVM Compiler
//
// Compiler Build ID: CL-36424714
// Cuda compilation tools, release 13.0, V13.0.88
// Based on NVVM 20.0.0
//

.version 9.0
.target sm_100
.address_size 64

	// .globl	_Z21printAllIndexesKernelv
.extern .func  (.param .b32 func_retval0) vprintf
(
	.param .b64 vprintf_param_0,
	.param .b64 vprintf_param_1
)
;
.global .align 1 .b8 $str[35] = {37, 100, 44, 37, 100, 44, 37, 100, 32, 116, 104, 114, 101, 97, 100, 32, 105, 110, 32, 37, 100, 44, 37, 100, 44, 37, 100, 32, 98, 108, 111, 99, 107, 10};
.global .align 1 .b8 $str$1[36] = {107, 101, 114, 110, 101, 108, 32, 60, 60, 60, 40, 37, 100, 44, 37, 100, 44, 37, 100, 41, 44, 40, 37, 100, 44, 37, 100, 44, 37, 100, 41, 62, 62, 62, 10};
.global .align 1 .b8 $str$2[66] = {98, 108, 111, 99, 107, 32, 37, 100, 46, 37, 100, 46, 37, 100, 44, 116, 104, 114, 101, 97, 100, 32, 37, 100, 46, 37, 100, 46, 37, 100, 32, 105, 100, 95, 98, 108, 111, 99, 107, 61, 37, 100, 32, 105, 100, 95, 116, 104, 114, 101, 97, 100, 61, 37, 100, 32, 105, 110, 100, 101, 120, 61, 37, 100, 10};

.visible .entry _Z21printAllIndexesKernelv()
{
	.local .align 8 .b8 	__local_depot0[24];
	.reg .b64 	%SP;
	.reg .b64 	%SPL;
	.reg .pred 	%p<3>;
	.reg .b32 	%r<21>;
	.reg .b64 	%rd<8>;

	mov.u64 	%SPL, __local_depot0;
	cvta.local.u64 	%SP, %SPL;
	add.u64 	%rd2, %SP, 0;
	add.u64 	%rd1, %SPL, 0;
	mov.u32 	%r4, %tid.x;
	mov.u32 	%r5, %tid.y;
	mov.u32 	%r6, %tid.z;
	mov.u32 	%r1, %ctaid.x;
	mov.u32 	%r2, %ctaid.y;
	mov.u32 	%r3, %ctaid.z;
	st.local.v2.u32 	[%rd1], {%r4, %r5};
	st.local.v2.u32 	[%rd1+8], {%r6, %r1};
	st.local.v2.u32 	[%rd1+16], {%r2, %r3};
	mov.u64 	%rd3, $str;
	cvta.global.u64 	%rd4, %rd3;
	{ // callseq 0, 0
	.param .b64 param0;
	st.param.b64 	[param0], %rd4;
	.param .b64 param1;
	st.param.b64 	[param1], %rd2;
	.param .b32 retval0;
	call.uni (retval0), 
	vprintf, 
	(
	param0, 
	param1
	);
	ld.param.b32 	%r7, [retval0];
	} // callseq 0
	or.b32  	%r9, %r4, %r5;
	or.b32  	%r10, %r9, %r6;
	setp.ne.s32 	%p1, %r10, 0;
	@%p1 bra 	$L__BB0_3;
	or.b32  	%r11, %r1, %r2;
	or.b32  	%r12, %r11, %r3;
	setp.ne.s32 	%p2, %r12, 0;
	@%p2 bra 	$L__BB0_3;
	mov.u32 	%r13, %nctaid.x;
	mov.u32 	%r14, %nctaid.y;
	mov.u32 	%r15, %nctaid.z;
	mov.u32 	%r16, %ntid.x;
	mov.u32 	%r17, %ntid.y;
	mov.u32 	%r18, %ntid.z;
	st.local.v2.u32 	[%rd1], {%r13, %r14};
	st.local.v2.u32 	[%rd1+8], {%r15, %r16};
	st.local.v2.u32 	[%rd1+16], {%r17, %r18};
	mov.u64 	%rd5, $str$1;
	cvta.global.u64 	%rd6, %rd5;
	{ // callseq 1, 0
	.param .b64 param0;
	st.param.b64 	[param0], %rd6;
	.param .b64 param1;
	st.param.b64 	[param1], %rd2;
	.param .b32 retval0;
	call.uni (retval0), 
	vprintf, 
	(
	param0, 
	param1
	);
	ld.param.b32 	%r19, [retval0];
	} // callseq 1
$L__BB0_3:
	ret;

}
	// .globl	_Z22linearProjectionKerneli
.visible .entry _Z22linearProjectionKerneli(
	.param .u32 _Z22linearProjectionKerneli_param_0
)
{
	.local .align 8 .b8 	__local_depot1[40];
	.reg .b64 	%SP;
	.reg .b64 	%SPL;
	.reg .b32 	%r<21>;
	.reg .b64 	%rd<5>;

	mov.u64 	%SPL, __local_depot1;
	cvta.local.u64 	%SP, %SPL;
	add.u64 	%rd1, %SP, 0;
	add.u64 	%rd2, %SPL, 0;
	mov.u32 	%r1, %nctaid.x;
	mov.u32 	%r2, %nctaid.y;
	mov.u32 	%r3, %ntid.x;
	mov.u32 	%r4, %ntid.y;
	mov.u32 	%r5, %ntid.z;
	mov.u32 	%r6, %ctaid.x;
	mov.u32 	%r7, %ctaid.y;
	mov.u32 	%r8, %ctaid.z;
	mov.u32 	%r9, %tid.x;
	mov.u32 	%r10, %tid.y;
	mov.u32 	%r11, %tid.z;
	mad.lo.s32 	%r12, %r4, %r11, %r10;
	mad.lo.s32 	%r13, %r12, %r3, %r9;
	mad.lo.s32 	%r14, %r2, %r8, %r7;
	mad.lo.s32 	%r15, %r14, %r1, %r6;
	mul.lo.s32 	%r16, %r3, %r4;
	mul.lo.s32 	%r17, %r16, %r5;
	mad.lo.s32 	%r18, %r17, %r15, %r13;
	st.local.v2.u32 	[%rd2], {%r6, %r7};
	st.local.v2.u32 	[%rd2+8], {%r8, %r9};
	st.local.v2.u32 	[%rd2+16], {%r10, %r11};
	st.local.v2.u32 	[%rd2+24], {%r15, %r13};
	st.local.u32 	[%rd2+32], %r18;
	mov.u64 	%rd3, $str$2;
	cvta.global.u64 	%rd4, %rd3;
	{ // callseq 2, 0
	.param .b64 param0;
	st.param.b64 	[param0], %rd4;
	.param .b64 param1;
	st.param.b64 	[param1], %rd1;
	.param .b32 retval0;
	call.uni (retval0), 
	vprintf, 
	(
	param0, 
	param1
	);
	ld.param.b32 	%r19, [retval0];
	} // callseq 2
	ret;

}


// ===== COMPILED SASS (sm_100) =====

	.target	sm_100

	.elftype	@"ET_EXEC"


//--------------------- .note.nv.tkinfo           --------------------------
	.section	.note.nv.tkinfo,"",@"SHT_NOTE"
	.sectionflags	@"SHF_NOTE_NV_TKINFO"
	.tkinfo
        /*0018*/ 	.word	0x00000002
        /*0030*/ 	.string	""
        /*0030*/ 	.string	"ptxas"
        /*0030*/ 	.string	"Cuda compilation tools, release 13.0, V13.0.88"
        /*0030*/ 	.string	"Build cuda_13.0.r13.0/compiler.36424714_0"
        /*0030*/ 	.string	"-arch sm_100 -m 64 "



//--------------------- .note.nv.cuinfo           --------------------------
	.section	.note.nv.cuinfo,"",@"SHT_NOTE"
	.sectionflags	@"SHF_NOTE_NV_CUINFO"
        /*0018*/ 	.short	0x0002
        /*001a*/ 	.short	0x0064
        /*001c*/ 	.short	0x0082
	.zero		2


//--------------------- .nv.info                  --------------------------
	.section	.nv.info,"",@"SHT_CUDA_INFO"
	.align	4


	//----- nvinfo : EIATTR_REGCOUNT
	.align		4
        /*0000*/ 	.byte	0x04, 0x2f
        /*0002*/ 	.short	(.L_4 - .L_3)
	.align		4
.L_3:
        /*0004*/ 	.word	index@(_Z21printAllIndexesKernelv)
        /*0008*/ 	.word	0x0000001c


	//----- nvinfo : EIATTR_FRAME_SIZE
	.align		4
.L_4:
        /*000c*/ 	.byte	0x04, 0x11
        /*000e*/ 	.short	(.L_6 - .L_5)
	.align		4
.L_5:
        /*0010*/ 	.word	index@(_Z21printAllIndexesKernelv)
        /*0014*/ 	.word	0x00000018


	//----- nvinfo : EIATTR_REGCOUNT
	.align		4
.L_6:
        /*0018*/ 	.byte	0x04, 0x2f
        /*001a*/ 	.short	(.L_8 - .L_7)
	.align		4
.L_7:
        /*001c*/ 	.word	index@(_Z22linearProjectionKerneli)
        /*0020*/ 	.word	0x00000018


	//----- nvinfo : EIATTR_FRAME_SIZE
	.align		4
.L_8:
        /*0024*/ 	.byte	0x04, 0x11
        /*0026*/ 	.short	(.L_10 - .L_9)
	.align		4
.L_9:
        /*0028*/ 	.word	index@(_Z22linearProjectionKerneli)
        /*002c*/ 	.word	0x00000028


	//----- nvinfo : EIATTR_MIN_STACK_SIZE
	.align		4
.L_10:
        /*0030*/ 	.byte	0x04, 0x12
        /*0032*/ 	.short	(.L_12 - .L_11)
	.align		4
.L_11:
        /*0034*/ 	.word	index@(_Z22linearProjectionKerneli)
        /*0038*/ 	.word	0x00000028


	//----- nvinfo : EIATTR_MIN_STACK_SIZE
	.align		4
.L_12:
        /*003c*/ 	.byte	0x04, 0x12
        /*003e*/ 	.short	(.L_14 - .L_13)
	.align		4
.L_13:
        /*0040*/ 	.word	index@(_Z21printAllIndexesKernelv)
        /*0044*/ 	.word	0x00000018
.L_14:


//--------------------- .nv.compat                --------------------------
	.section	.nv.compat,"",@"SHT_CUDA_COMPAT_INFO"
	.align	4
        /*0000*/ 	.byte	0x02, 0x09, 0x00, 0x00, 0x02, 0x02, 0x01, 0x00, 0x02, 0x05, 0x05, 0x00, 0x03, 0x07, 0x01, 0x01
        /*0010*/ 	.byte	0x02, 0x03, 0x00, 0x00, 0x02, 0x06, 0x01, 0x00, 0x04, 0x0b, 0x08, 0x00, 0x09, 0x00, 0x00, 0x00
        /*0020*/ 	.byte	0x00, 0x00, 0x00, 0x00


//--------------------- .nv.info._Z22linearProjectionKerneli --------------------------
	.section	.nv.info._Z22linearProjectionKerneli,"",@"SHT_CUDA_INFO"
	.sectionflags	@""
	.align	4


	//----- nvinfo : EIATTR_CUDA_API_VERSION
	.align		4
        /*0000*/ 	.byte	0x04, 0x37
        /*0002*/ 	.short	(.L_16 - .L_15)
.L_15:
        /*0004*/ 	.word	0x00000082


	//----- nvinfo : EIATTR_KPARAM_INFO
	.align		4
.L_16:
        /*0008*/ 	.byte	0x04, 0x17
        /*000a*/ 	.short	(.L_18 - .L_17)
.L_17:
        /*000c*/ 	.word	0x00000000
        /*0010*/ 	.short	0x0000
        /*0012*/ 	.short	0x0000
        /*0014*/ 	.byte	0x00, 0xf0, 0x11, 0x00


	//----- nvinfo : EIATTR_SPARSE_MMA_MASK
	.align		4
.L_18:
        /*0018*/ 	.byte	0x03, 0x50
        /*001a*/ 	.short	0x0000


	//----- nvinfo : EIATTR_MAXREG_COUNT
	.align		4
        /*001c*/ 	.byte	0x03, 0x1b
        /*001e*/ 	.short	0x00ff


	//----- nvinfo : EIATTR_EXTERNS
	.align		4
        /*0020*/ 	.byte	0x04, 0x0f
        /*0022*/ 	.short	(.L_20 - .L_19)


	//   ....[0]....
	.align		4
.L_19:
        /*0024*/ 	.word	index@(vprintf)


	//----- nvinfo : EIATTR_MERCURY_ISA_VERSION
	.align		4
.L_20:
        /*0028*/ 	.byte	0x03, 0x5f
        /*002a*/ 	.short	0x0101


	//----- nvinfo : EIATTR_VRC_CTA_INIT_COUNT
	.align		4
        /*002c*/ 	.byte	0x02, 0x4a
	.zero		1
	.zero		1


	//----- nvinfo : EIATTR_SYSCALL_OFFSETS
	.align		4
        /*0030*/ 	.byte	0x04, 0x46
        /*0032*/ 	.short	(.L_22 - .L_21)


	//   ....[0]....
.L_21:
        /*0034*/ 	.word	0x00000230


	//----- nvinfo : EIATTR_EXIT_INSTR_OFFSETS
	.align		4
.L_22:
        /*0038*/ 	.byte	0x04, 0x1c
        /*003a*/ 	.short	(.L_24 - .L_23)


	//   ....[0]....
.L_23:
        /*003c*/ 	.word	0x00000240


	//----- nvinfo : EIATTR_CBANK_PARAM_SIZE
	.align		4
.L_24:
        /*0040*/ 	.byte	0x03, 0x19
        /*0042*/ 	.short	0x0004


	//----- nvinfo : EIATTR_PARAM_CBANK
	.align		4
        /*0044*/ 	.byte	0x04, 0x0a
        /*0046*/ 	.short	(.L_26 - .L_25)
	.align		4
.L_25:
        /*0048*/ 	.word	index@(.nv.constant0._Z22linearProjectionKerneli)
        /*004c*/ 	.short	0x0380
        /*004e*/ 	.short	0x0004


	//----- nvinfo : EIATTR_SW_WAR
	.align		4
.L_26:
        /*0050*/ 	.byte	0x04, 0x36
        /*0052*/ 	.short	(.L_28 - .L_27)
.L_27:
        /*0054*/ 	.word	0x00000008
.L_28:


//--------------------- .nv.info._Z21printAllIndexesKernelv --------------------------
	.section	.nv.info._Z21printAllIndexesKernelv,"",@"SHT_CUDA_INFO"
	.sectionflags	@""
	.align	4


	//----- nvinfo : EIATTR_CUDA_API_VERSION
	.align		4
        /*0000*/ 	.byte	0x04, 0x37
        /*0002*/ 	.short	(.L_30 - .L_29)
.L_29:
        /*0004*/ 	.word	0x00000082


	//----- nvinfo : EIATTR_SPARSE_MMA_MASK
	.align		4
.L_30:
        /*0008*/ 	.byte	0x03, 0x50
        /*000a*/ 	.short	0x0000


	//----- nvinfo : EIATTR_MAXREG_COUNT
	.align		4
        /*000c*/ 	.byte	0x03, 0x1b
        /*000e*/ 	.short	0x00ff


	//----- nvinfo : EIATTR_EXTERNS
	.align		4
        /*0010*/ 	.byte	0x04, 0x0f
        /*0012*/ 	.short	(.L_32 - .L_31)


	//   ....[0]....
	.align		4
.L_31:
        /*0014*/ 	.word	index@(vprintf)


	//----- nvinfo : EIATTR_MERCURY_ISA_VERSION
	.align		4
.L_32:
        /*0018*/ 	.byte	0x03, 0x5f
        /*001a*/ 	.short	0x0101


	//----- nvinfo : EIATTR_VRC_CTA_INIT_COUNT
	.align		4
        /*001c*/ 	.byte	0x02, 0x4a
	.zero		1
	.zero		1


	//----- nvinfo : EIATTR_SYSCALL_OFFSETS
	.align		4
        /*0020*/ 	.byte	0x04, 0x46
        /*0022*/ 	.short	(.L_34 - .L_33)


	//   ....[0]....
.L_33:
        /*0024*/ 	.word	0x00000170


	//   ....[1]....
        /*0028*/ 	.word	0x000002c0


	//----- nvinfo : EIATTR_EXIT_INSTR_OFFSETS
	.align		4
.L_34:
        /*002c*/ 	.byte	0x04, 0x1c
        /*002e*/ 	.short	(.L_36 - .L_35)


	//   ....[0]....
.L_35:
        /*0030*/ 	.word	0x00000190


	//   ....[1]....
        /*0034*/ 	.word	0x000001b0


	//   ....[2]....
        /*0038*/ 	.word	0x000002d0


	//----- nvinfo : EIATTR_CRS_STACK_SIZE
	.align		4
.L_36:
        /*003c*/ 	.byte	0x04, 0x1e
        /*003e*/ 	.short	(.L_38 - .L_37)
.L_37:
        /*0040*/ 	.word	0x00000000


	//----- nvinfo : EIATTR_SW_WAR
	.align		4
.L_38:
        /*0044*/ 	.byte	0x04, 0x36
        /*0046*/ 	.short	(.L_40 - .L_39)
.L_39:
        /*0048*/ 	.word	0x00000008
.L_40:


//--------------------- .nv.callgraph             --------------------------
	.section	.nv.callgraph,"",@"SHT_CUDA_CALLGRAPH"
	.align	4
	.sectionentsize	8
	.align		4
        /*0000*/ 	.word	0x00000000
	.align		4
        /*0004*/ 	.word	0xffffffff
	.align		4
        /*0008*/ 	.word	index@(_Z22linearProjectionKerneli)
	.align		4
        /*000c*/ 	.word	index@(vprintf)
	.align		4
        /*0010*/ 	.word	index@(_Z21printAllIndexesKernelv)
	.align		4
        /*0014*/ 	.word	index@(vprintf)
	.align		4
        /*0018*/ 	.word	0x00000000
	.align		4
        /*001c*/ 	.word	0xfffffffe
	.align		4
        /*0020*/ 	.word	0x00000000
	.align		4
        /*0024*/ 	.word	0xfffffffd
	.align		4
        /*0028*/ 	.word	0x00000000
	.align		4
        /*002c*/ 	.word	0xfffffffc


//--------------------- .nv.constant4             --------------------------
	.section	.nv.constant4,"a",@progbits
	.align	8
	.align		8
.nv.constant4:
        /*0000*/ 	.dword	vprintf
	.align		8
        /*0008*/ 	.dword	$str
	.align		8
        /*0010*/ 	.dword	$str$1
	.align		8
        /*0018*/ 	.dword	$str$2


//--------------------- .text._Z22linearProjectionKerneli --------------------------
	.section	.text._Z22linearProjectionKerneli,"ax",@progbits
	.align	128
        .global         _Z22linearProjectionKerneli
        .type           _Z22linearProjectionKerneli,@function
        .size           _Z22linearProjectionKerneli,(.L_x_5 - _Z22linearProjectionKerneli)
        .other          _Z22linearProjectionKerneli,@"STO_CUDA_ENTRY STV_DEFAULT"
_Z22linearProjectionKerneli:
.text._Z22linearProjectionKerneli:
[----:B------:R-:W0:Y:S01]  /*0000*/  LDC R1, c[0x0][0x37c] ;  /* 0x0000df00ff017b82 */ /* 0x000e220000000800 */
[----:B------:R-:W1:Y:S01]  /*0010*/  S2R R5, SR_CTAID.Y ;  /* 0x0000000000057919 */ /* 0x000e620000002600 */
[----:B------:R-:W2:Y:S01]  /*0020*/  LDCU UR6, c[0x0][0x2fc] ;  /* 0x00005f80ff0677ac */ /* 0x000ea20008000800 */
[----:B------:R-:W-:Y:S01]  /*0030*/  MOV R8, 0x0 ;  /* 0x0000000000087802 */ /* 0x000fe20000000f00 */
[----:B------:R-:W1:Y:S01]  /*0040*/  S2R R10, SR_CTAID.Z ;  /* 0x00000000000a7919 */ /* 0x000e620000002700 */
[----:B------:R-:W3:Y:S01]  /*0050*/  LDCU UR7, c[0x0][0x370] ;  /* 0x00006e00ff0777ac */ /* 0x000ee20008000800 */
[----:B0-----:R-:W-:Y:S01]  /*0060*/  IADD3 R1, PT, PT, R1, -0x28, RZ ;  /* 0xffffffd801017810 */ /* 0x001fe20007ffe0ff */
[----:B------:R-:W0:Y:S01]  /*0070*/  S2R R12, SR_TID.Y ;  /* 0x00000000000c7919 */ /* 0x000e220000002200 */
[----:B------:R-:W1:Y:S01]  /*0080*/  LDCU UR8, c[0x0][0x374] ;  /* 0x00006e80ff0877ac */ /* 0x000e620008000800 */
[----:B------:R-:W4:Y:S01]  /*0090*/  LDC.64 R8, c[0x4][R8] ;  /* 0x0100000008087b82 */ /* 0x000f220000000a00 */
[----:B------:R-:W0:Y:S01]  /*00a0*/  S2R R13, SR_TID.Z ;  /* 0x00000000000d7919 */ /* 0x000e220000002300 */
[----:B------:R-:W5:Y:S01]  /*00b0*/  LDCU UR9, c[0x0][0x360] ;  /* 0x00006c00ff0977ac */ /* 0x000f620008000800 */
[----:B------:R-:W3:Y:S01]  /*00c0*/  S2R R4, SR_CTAID.X ;  /* 0x0000000000047919 */ /* 0x000ee20000002500 */
[----:B------:R-:W5:Y:S01]  /*00d0*/  LDCU UR10, c[0x0][0x364] ;  /* 0x00006c80ff0a77ac */ /* 0x000f620008000800 */
[----:B------:R-:W2:Y:S01]  /*00e0*/  S2R R11, SR_TID.X ;  /* 0x00000000000b7919 */ /* 0x000ea20000002100 */
[----:B------:R-:W1:Y:S01]  /*00f0*/  LDCU UR5, c[0x0][0x368] ;  /* 0x00006d00ff0577ac */ /* 0x000e620008000800 */
[----:B-----5:R-:W-:Y:S01]  /*0100*/  UIMAD UR4, UR9, UR10, URZ ;  /* 0x0000000a090472a4 */ /* 0x020fe2000f8e02ff */
[----:B-1----:R-:W-:-:S03]  /*0110*/  IMAD R3, R10, UR8, R5 ;  /* 0x000000080a037c24 */ /* 0x002fc6000f8e0205 */
[----:B------:R-:W-:Y:S01]  /*0120*/  UIMAD UR4, UR4, UR5, URZ ;  /* 0x00000005040472a4 */ /* 0x000fe2000f8e02ff */
[----:B------:R-:W1:Y:S01]  /*0130*/  LDCU UR5, c[0x0][0x2f8] ;  /* 0x00005f00ff0577ac */ /* 0x000e620008000800 */
[----:B0-----:R-:W-:Y:S01]  /*0140*/  IMAD R0, R13, UR10, R12 ;  /* 0x0000000a0d007c24 */ /* 0x001fe2000f8e020c */
[----:B------:R-:W-:Y:S01]  /*0150*/  STL.64 [R1+0x10], R12 ;  /* 0x0000100c01007387 */ /* 0x000fe20000100a00 */
[----:B---3--:R-:W-:-:S03]  /*0160*/  IMAD R2, R3, UR7, R4 ;  /* 0x0000000703027c24 */ /* 0x008fc6000f8e0204 */
[----:B------:R0:W-:Y:S01]  /*0170*/  STL.64 [R1], R4 ;  /* 0x0000000401007387 */ /* 0x0001e20000100a00 */
[----:B--2---:R-:W-:-:S03]  /*0180*/  IMAD R3, R0, UR9, R11 ;  /* 0x0000000900037c24 */ /* 0x004fc6000f8e020b */
[----:B------:R2:W-:Y:S01]  /*0190*/  STL.64 [R1+0x8], R10 ;  /* 0x0000080a01007387 */ /* 0x0005e20000100a00 */
[----:B------:R-:W0:Y:S01]  /*01a0*/  LDCU.64 UR8, c[0x4][0x18] ;  /* 0x01000300ff0877ac */ /* 0x000e220008000a00 */
[----:B------:R-:W-:Y:S02]  /*01b0*/  IMAD R0, R2, UR4, R3 ;  /* 0x0000000402007c24 */ /* 0x000fe4000f8e0203 */
[----:B------:R2:W-:Y:S01]  /*01c0*/  STL.64 [R1+0x18], R2 ;  /* 0x0000180201007387 */ /* 0x0005e20000100a00 */
[----:B-1----:R-:W-:-:S03]  /*01d0*/  IADD3 R6, P0, PT, R1, UR5, RZ ;  /* 0x0000000501067c10 */ /* 0x002fc6000ff1e0ff */
[----:B------:R2:W-:Y:S01]  /*01e0*/  STL [R1+0x20], R0 ;  /* 0x0000200001007387 */ /* 0x0005e20000100800 */
[----:B------:R-:W-:Y:S02]  /*01f0*/  IADD3.X R7, PT, PT, RZ, UR6, RZ, P0, !PT ;  /* 0x00000006ff077c10 */ /* 0x000fe400087fe4ff */
[----:B0-----:R-:W-:Y:S02]  /*0200*/  MOV R4, UR8 ;  /* 0x0000000800047c02 */ /* 0x001fe40008000f00 */
[----:B--2-4-:R-:W-:-:S07]  /*0210*/  MOV R5, UR9 ;  /* 0x0000000900057c02 */ /* 0x014fce0008000f00 */
[----:B------:R-:W-:-:S07]  /*0220*/  LEPC R20, `(.L_x_0) ;  /* 0x000000001014794e */ /* 0x000fce0000000000 */
[----:B------:R-:W-:Y:S05]  /*0230*/  CALL.ABS.NOINC R8 ;  /* 0x0000000008007343 */ /* 0x000fea0003c00000 */
.L_x_0:
[----:B------:R-:W-:Y:S05]  /*0240*/  EXIT ;  /* 0x000000000000794d */ /* 0x000fea0003800000 */
.L_x_1:
[----:B------:R-:W-:-:S00]  /*0250*/  BRA `(.L_x_1) ;  /* 0xfffffffc00fc7947 */ /* 0x000fc0000383ffff */
[----:B------:R-:W-:-:S00]  /*0260*/  NOP ;  /* 0x0000000000007918 */ /* 0x000fc00000000000 */
        /* <DEDUP_REMOVED lines=9> */
.L_x_5:


//--------------------- .text._Z21printAllIndexesKernelv --------------------------
	.section	.text._Z21printAllIndexesKernelv,"ax",@progbits
	.align	128
        .global         _Z21printAllIndexesKernelv
        .type           _Z21printAllIndexesKernelv,@function
        .size           _Z21printAllIndexesKernelv,(.L_x_6 - _Z21printAllIndexesKernelv)
        .other          _Z21printAllIndexesKernelv,@"STO_CUDA_ENTRY STV_DEFAULT"
_Z21printAllIndexesKernelv:
.text._Z21printAllIndexesKernelv:
[----:B------:R-:W0:Y:S01]  /*0000*/  LDC R1, c[0x0][0x37c] ;  /* 0x0000df00ff017b82 */ /* 0x000e220000000800 */
[----:B------:R-:W1:Y:S01]  /*0010*/  S2R R22, SR_TID.X ;  /* 0x0000000000167919 */ /* 0x000e620000002100 */
[----:B------:R-:W2:Y:S01]  /*0020*/  LDCU UR4, c[0x0][0x2f8] ;  /* 0x00005f00ff0477ac */ /* 0x000ea20008000800 */
[----:B0-----:R-:W-:Y:S01]  /*0030*/  VIADD R1, R1, 0xffffffe8 ;  /* 0xffffffe801017836 */ /* 0x001fe20000000000 */
[----:B------:R-:W-:Y:S01]  /*0040*/  MOV R25, 0x0 ;  /* 0x0000000000197802 */ /* 0x000fe20000000f00 */
[----:B------:R-:W1:Y:S01]  /*0050*/  S2R R23, SR_TID.Y ;  /* 0x0000000000177919 */ /* 0x000e620000002200 */
[----:B------:R-:W0:Y:S02]  /*0060*/  LDCU UR5, c[0x0][0x2fc] ;  /* 0x00005f80ff0577ac */ /* 0x000e240008000800 */
[----:B------:R3:W4:Y:S01]  /*0070*/  LDC.64 R8, c[0x4][R25] ;  /* 0x0100000019087b82 */ /* 0x0007220000000a00 */
[----:B------:R-:W5:Y:S01]  /*0080*/  S2R R18, SR_TID.Z ;  /* 0x0000000000127919 */ /* 0x000f620000002300 */
[----:B------:R-:W3:Y:S01]  /*0090*/  LDCU.64 UR6, c[0x4][0x8] ;  /* 0x01000100ff0677ac */ /* 0x000ee20008000a00 */
[----:B------:R-:W5:Y:S01]  /*00a0*/  S2R R19, SR_CTAID.X ;  /* 0x0000000000137919 */ /* 0x000f620000002500 */
[----:B------:R-:W5:Y:S01]  /*00b0*/  S2R R16, SR_CTAID.Y ;  /* 0x0000000000107919 */ /* 0x000f620000002600 */
[----:B--2---:R-:W-:Y:S01]  /*00c0*/  IADD3 R24, P0, PT, R1, UR4, RZ ;  /* 0x0000000401187c10 */ /* 0x004fe2000ff1e0ff */
[----:B------:R-:W2:Y:S04]  /*00d0*/  S2R R17, SR_CTAID.Z ;  /* 0x0000000000117919 */ /* 0x000ea80000002700 */
[----:B0-----:R-:W-:-:S02]  /*00e0*/  IMAD.X R2, RZ, RZ, UR5, P0 ;  /* 0x00000005ff027e24 */ /* 0x001fc400080e06ff */
[----:B------:R-:W-:Y:S01]  /*00f0*/  IMAD.MOV.U32 R6, RZ, RZ, R24 ;  /* 0x000000ffff067224 */ /* 0x000fe200078e0018 */
[----:B---3--:R-:W-:Y:S01]  /*0100*/  MOV R5, UR7 ;  /* 0x0000000700057c02 */ /* 0x008fe20008000f00 */
[----:B------:R-:W-:Y:S02]  /*0110*/  IMAD.U32 R4, RZ, RZ, UR6 ;  /* 0x00000006ff047e24 */ /* 0x000fe4000f8e00ff */
[----:B------:R-:W-:Y:S01]  /*0120*/  IMAD.MOV.U32 R7, RZ, RZ, R2 ;  /* 0x000000ffff077224 */ /* 0x000fe200078e0002 */
[----:B-1----:R0:W-:Y:S04]  /*0130*/  STL.64 [R1], R22 ;  /* 0x0000001601007387 */ /* 0x0021e80000100a00 */
[----:B-----5:R0:W-:Y:S04]  /*0140*/  STL.64 [R1+0x8], R18 ;  /* 0x0000081201007387 */ /* 0x0201e80000100a00 */
[----:B--2---:R0:W-:Y:S02]  /*0150*/  STL.64 [R1+0x10], R16 ;  /* 0x0000101001007387 */ /* 0x0041e40000100a00 */
[----:B------:R-:W-:-:S07]  /*0160*/  LEPC R20, `(.L_x_2) ;  /* 0x000000001014794e */ /* 0x000fce0000000000 */
[----:B0---4-:R-:W-:Y:S05]  /*0170*/  CALL.ABS.NOINC R8 ;  /* 0x0000000008007343 */ /* 0x011fea0003c00000 */
.L_x_2:
[----:B------:R-:W-:-:S13]  /*0180*/  LOP3.LUT P0, RZ, R18, R22, R23, 0xfe, !PT ;  /* 0x0000001612ff7212 */ /* 0x000fda000780fe17 */
[----:B------:R-:W-:Y:S05]  /*0190*/  @P0 EXIT ;  /* 0x000000000000094d */ /* 0x000fea0003800000 */
[----:B------:R-:W-:-:S13]  /*01a0*/  LOP3.LUT P0, RZ, R17, R19, R16, 0xfe, !PT ;  /* 0x0000001311ff7212 */ /* 0x000fda000780fe10 */
[----:B------:R-:W-:Y:S05]  /*01b0*/  @P0 EXIT ;  /* 0x000000000000094d */ /* 0x000fea0003800000 */
[----:B------:R-:W0:Y:S01]  /*01c0*/  LDC R8, c[0x0][0x370] ;  /* 0x0000dc00ff087b82 */ /* 0x000e220000000800 */
[----:B------:R-:W1:Y:S01]  /*01d0*/  LDCU.64 UR4, c[0x4][0x10] ;  /* 0x01000200ff0477ac */ /* 0x000e620008000a00 */
[----:B------:R-:W-:Y:S01]  /*01e0*/  IMAD.MOV.U32 R6, RZ, RZ, R24 ;  /* 0x000000ffff067224 */ /* 0x000fe200078e0018 */
[----:B------:R-:W-:-:S05]  /*01f0*/  MOV R7, R2 ;  /* 0x0000000200077202 */ /* 0x000fca0000000f00 */
[----:B------:R-:W0:Y:S08]  /*0200*/  LDC R9, c[0x0][0x374] ;  /* 0x0000dd00ff097b82 */ /* 0x000e300000000800 */
[----:B------:R-:W2:Y:S01]  /*0210*/  LDC R10, c[0x0][0x378] ;  /* 0x0000de00ff0a7b82 */ /* 0x000ea20000000800 */
[----:B-1----:R-:W-:Y:S01]  /*0220*/  MOV R4, UR4 ;  /* 0x0000000400047c02 */ /* 0x002fe20008000f00 */
[----:B------:R-:W-:-:S06]  /*0230*/  IMAD.U32 R5, RZ, RZ, UR5 ;  /* 0x00000005ff057e24 */ /* 0x000fcc000f8e00ff */
[----:B------:R-:W2:Y:S08]  /*0240*/  LDC R11, c[0x0][0x360] ;  /* 0x0000d800ff0b7b82 */ /* 0x000eb00000000800 */
[----:B------:R-:W1:Y:S01]  /*0250*/  LDC R12, c[0x0][0x364] ;  /* 0x0000d900ff0c7b82 */ /* 0x000e620000000800 */
[----:B0-----:R0:W-:Y:S07]  /*0260*/  STL.64 [R1], R8 ;  /* 0x0000000801007387 */ /* 0x0011ee0000100a00 */
[----:B------:R-:W1:Y:S01]  /*0270*/  LDC R13, c[0x0][0x368] ;  /* 0x0000da00ff0d7b82 */ /* 0x000e620000000800 */
[----:B--2---:R0:W-:Y:S07]  /*0280*/  STL.64 [R1+0x8], R10 ;  /* 0x0000080a01007387 */ /* 0x0041ee0000100a00 */
[----:B------:R0:W2:Y:S01]  /*0290*/  LDC.64 R14, c[0x4][R25] ;  /* 0x01000000190e7b82 */ /* 0x0000a20000000a00 */
[----:B-1----:R0:W-:Y:S02]  /*02a0*/  STL.64 [R1+0x10], R12 ;  /* 0x0000100c01007387 */ /* 0x0021e40000100a00 */
[----:B------:R-:W-:-:S07]  /*02b0*/  LEPC R20, `(.L_x_3) ;  /* 0x000000001014794e */ /* 0x000fce0000000000 */
[----:B0-2---:R-:W-:Y:S05]  /*02c0*/  CALL.ABS.NOINC R14 ;  /* 0x000000000e007343 */ /* 0x005fea0003c00000 */
.L_x_3:
[----:B------:R-:W-:Y:S05]  /*02d0*/  EXIT ;  /* 0x000000000000794d */ /* 0x000fea0003800000 */
.L_x_4:
        /* <DEDUP_REMOVED lines=10> */
.L_x_6:


//--------------------- .nv.global.init           --------------------------
	.section	.nv.global.init,"aw",@progbits
.nv.global.init:
	.type		$str,@object
	.size		$str,($str$1 - $str)
$str:
        /*0000*/ 	.byte	0x25, 0x64, 0x2c, 0x25, 0x64, 0x2c, 0x25, 0x64, 0x20, 0x74, 0x68, 0x72, 0x65, 0x61, 0x64, 0x20
        /*0010*/ 	.byte	0x69, 0x6e, 0x20, 0x25, 0x64, 0x2c, 0x25, 0x64, 0x2c, 0x25, 0x64, 0x20, 0x62, 0x6c, 0x6f, 0x63
        /*0020*/ 	.byte	0x6b, 0x0a, 0x00
	.type		$str$1,@object
	.size		$str$1,($str$2 - $str$1)
$str$1:
        /*0023*/ 	.byte	0x6b, 0x65, 0x72, 0x6e, 0x65, 0x6c, 0x20, 0x3c, 0x3c, 0x3c, 0x28, 0x25, 0x64, 0x2c, 0x25, 0x64
        /*0033*/ 	.byte	0x2c, 0x25, 0x64, 0x29, 0x2c, 0x28, 0x25, 0x64, 0x2c, 0x25, 0x64, 0x2c, 0x25, 0x64, 0x29, 0x3e
        /*0043*/ 	.byte	0x3e, 0x3e, 0x0a, 0x00
	.type		$str$2,@object
	.size		$str$2,(.L_2 - $str$2)
$str$2:
        /*0047*/ 	.byte	0x62, 0x6c, 0x6f, 0x63, 0x6b, 0x20, 0x25, 0x64, 0x2e, 0x25, 0x64, 0x2e, 0x25, 0x64, 0x2c, 0x74
        /*0057*/ 	.byte	0x68, 0x72, 0x65, 0x61, 0x64, 0x20, 0x25, 0x64, 0x2e, 0x25, 0x64, 0x2e, 0x25, 0x64, 0x20, 0x69
        /*0067*/ 	.byte	0x64, 0x5f, 0x62, 0x6c, 0x6f, 0x63, 0x6b, 0x3d, 0x25, 0x64, 0x20, 0x69, 0x64, 0x5f, 0x74, 0x68
        /*0077*/ 	.byte	0x72, 0x65, 0x61, 0x64, 0x3d, 0x25, 0x64, 0x20, 0x69, 0x6e, 0x64, 0x65, 0x78, 0x3d, 0x25, 0x64
        /*0087*/ 	.byte	0x0a, 0x00
.L_2:


//--------------------- .nv.shared.reserved.0     --------------------------
	.section	.nv.shared.reserved.0,"aw",@nobits
	.weak		__nv_reservedSMEM_offset_0_alias
	.size		__nv_reservedSMEM_offset_0_alias, 0, 64
	.other		__nv_reservedSMEM_offset_0_alias,@"STO_CUDA_RESERVED_SHARED STV_DEFAULT"
__nv_reservedSMEM_offset_0_alias:
	.zero		0
	.zero		64


//--------------------- .nv.constant0._Z22linearProjectionKerneli --------------------------
	.section	.nv.constant0._Z22linearProjectionKerneli,"a",@progbits
	.sectionflags	@""
	.align	4
.nv.constant0._Z22linearProjectionKerneli:
	.zero		900


//--------------------- .nv.constant0._Z21printAllIndexesKernelv --------------------------
	.section	.nv.constant0._Z21printAllIndexesKernelv,"a",@progbits
	.sectionflags	@""
	.align	4
.nv.constant0._Z21printAllIndexesKernelv:
	.zero		896


//--------------------- SYMBOLS --------------------------

	.type		.nv.reservedSmem.offset0,@object
	.size		.nv.reservedSmem.offset0,0x4
	.type		vprintf,@function
